//
// Generated by NVIDIA NVVM Compiler
//
// Compiler Build ID: CL-36424714
// Cuda compilation tools, release 13.0, V13.0.88
// Based on NVVM 20.0.0
//

.version 9.0
.target sm_100
.address_size 64

	// .globl	_Z8multiplyiPfS_

.visible .entry _Z8multiplyiPfS_(
	.param .u32 _Z8multiplyiPfS__param_0,
	.param .u64 .ptr .align 1 _Z8multiplyiPfS__param_1,
	.param .u64 .ptr .align 1 _Z8multiplyiPfS__param_2
)
{
	.reg .b32 	%r<2>;
	.reg .b64 	%rd<5>;

	ld.param.u64 	%rd1, [_Z8multiplyiPfS__param_1];
	ld.param.u64 	%rd2, [_Z8multiplyiPfS__param_2];
	cvta.to.global.u64 	%rd3, %rd2;
	cvta.to.global.u64 	%rd4, %rd1;
	mov.b32 	%r1, 1065353216;
	st.global.u32 	[%rd4], %r1;
	st.global.u32 	[%rd3], %r1;
	ret;

}


// ===== COMPILED SASS (sm_100) =====

	.target	sm_100

	.elftype	@"ET_EXEC"


//--------------------- .note.nv.tkinfo           --------------------------
	.section	.note.nv.tkinfo,"",@"SHT_NOTE"
	.sectionflags	@"SHF_NOTE_NV_TKINFO"
	.tkinfo
        /*0018*/ 	.word	0x00000002
        /*0030*/ 	.string	""
        /*0030*/ 	.string	"ptxas"
        /*0030*/ 	.string	"Cuda compilation tools, release 13.0, V13.0.88"
        /*0030*/ 	.string	"Build cuda_13.0.r13.0/compiler.36424714_0"
        /*0030*/ 	.string	"-arch sm_100 -m 64 "



//--------------------- .note.nv.cuinfo           --------------------------
	.section	.note.nv.cuinfo,"",@"SHT_NOTE"
	.sectionflags	@"SHF_NOTE_NV_CUINFO"
        /*0018*/ 	.short	0x0002
        /*001a*/ 	.short	0x0064
        /*001c*/ 	.short	0x0082
	.zero		2


//--------------------- .nv.info                  --------------------------
	.section	.nv.info,"",@"SHT_CUDA_INFO"
	.align	4


	//----- nvinfo : EIATTR_REGCOUNT
	.align		4
        /*0000*/ 	.byte	0x04, 0x2f
        /*0002*/ 	.short	(.L_1 - .L_0)
	.align		4
.L_0:
        /*0004*/ 	.word	index@(_Z8multiplyiPfS_)
        /*0008*/ 	.word	0x0000000a


	//----- nvinfo : EIATTR_FRAME_SIZE
	.align		4
.L_1:
        /*000c*/ 	.byte	0x04, 0x11
        /*000e*/ 	.short	(.L_3 - .L_2)
	.align		4
.L_2:
        /*0010*/ 	.word	index@(_Z8multiplyiPfS_)
        /*0014*/ 	.word	0x00000000


	//----- nvinfo : EIATTR_MIN_STACK_SIZE
	.align		4
.L_3:
        /*0018*/ 	.byte	0x04, 0x12
        /*001a*/ 	.short	(.L_5 - .L_4)
	.align		4
.L_4:
        /*001c*/ 	.word	index@(_Z8multiplyiPfS_)
        /*0020*/ 	.word	0x00000000
.L_5:


//--------------------- .nv.compat                --------------------------
	.section	.nv.compat,"",@"SHT_CUDA_COMPAT_INFO"
	.align	4
        /*0000*/ 	.byte	0x02, 0x09, 0x00, 0x00, 0x02, 0x02, 0x01, 0x00, 0x02, 0x05, 0x05, 0x00, 0x03, 0x07, 0x01, 0x01
        /*0010*/ 	.byte	0x02, 0x03, 0x00, 0x00, 0x02, 0x06, 0x01, 0x00, 0x04, 0x0b, 0x08, 0x00, 0x09, 0x00, 0x00, 0x00
        /*0020*/ 	.byte	0x00, 0x00, 0x00, 0x00


//--------------------- .nv.info._Z8multiplyiPfS_ --------------------------
	.section	.nv.info._Z8multiplyiPfS_,"",@"SHT_CUDA_INFO"
	.sectionflags	@""
	.align	4


	//----- nvinfo : EIATTR_CUDA_API_VERSION
	.align		4
        /*0000*/ 	.byte	0x04, 0x37
        /*0002*/ 	.short	(.L_7 - .L_6)
.L_6:
        /*0004*/ 	.word	0x00000082


	//----- nvinfo : EIATTR_KPARAM_INFO
	.align		4
.L_7:
        /*0008*/ 	.byte	0x04, 0x17
        /*000a*/ 	.short	(.L_9 - .L_8)
.L_8:
        /*000c*/ 	.word	0x00000000
        /*0010*/ 	.short	0x0002
        /*0012*/ 	.short	0x0010
        /*0014*/ 	.byte	0x00, 0xf5, 0x21, 0x00


	//----- nvinfo : EIATTR_KPARAM_INFO
	.align		4
.L_9:
        /*0018*/ 	.byte	0x04, 0x17
        /*001a*/ 	.short	(.L_11 - .L_10)
.L_10:
        /*001c*/ 	.word	0x00000000
        /*0020*/ 	.short	0x0001
        /*0022*/ 	.short	0x0008
        /*0024*/ 	.byte	0x00, 0xf5, 0x21, 0x00


	//----- nvinfo : EIATTR_KPARAM_INFO
	.align		4
.L_11:
        /*0028*/ 	.byte	0x04, 0x17
        /*002a*/ 	.short	(.L_13 - .L_12)
.L_12:
        /*002c*/ 	.word	0x00000000
        /*0030*/ 	.short	0x0000
        /*0032*/ 	.short	0x0000
        /*0034*/ 	.byte	0x00, 0xf0, 0x11, 0x00


	//----- nvinfo : EIATTR_SPARSE_MMA_MASK
	.align		4
.L_13:
        /*0038*/ 	.byte	0x03, 0x50
        /*003a*/ 	.short	0x0000


	//----- nvinfo : EIATTR_MAXREG_COUNT
	.align		4
        /*003c*/ 	.byte	0x03, 0x1b
        /*003e*/ 	.short	0x00ff


	//----- nvinfo : EIATTR_MERCURY_ISA_VERSION
	.align		4
        /*0040*/ 	.byte	0x03, 0x5f
        /*0042*/ 	.short	0x0101


	//----- nvinfo : EIATTR_VRC_CTA_INIT_COUNT
	.align		4
        /*0044*/ 	.byte	0x02, 0x4a
	.zero		1
	.zero		1


	//----- nvinfo : EIATTR_EXIT_INSTR_OFFSETS
	.align		4
        /*0048*/ 	.byte	0x04, 0x1c
        /*004a*/ 	.short	(.L_15 - .L_14)


	//   ....[0]....
.L_14:
        /*004c*/ 	.word	0x00000070


	//----- nvinfo : EIATTR_CBANK_PARAM_SIZE
	.align		4
.L_15:
        /*0050*/ 	.byte	0x03, 0x19
        /*0052*/ 	.short	0x0018


	//----- nvinfo : EIATTR_PARAM_CBANK
	.align		4
        /*0054*/ 	.byte	0x04, 0x0a
        /*0056*/ 	.short	(.L_17 - .L_16)
	.align		4
.L_16:
        /*0058*/ 	.word	index@(.nv.constant0._Z8multiplyiPfS_)
        /*005c*/ 	.short	0x0380
        /*005e*/ 	.short	0x0018


	//----- nvinfo : EIATTR_SW_WAR
	.align		4
.L_17:
        /*0060*/ 	.byte	0x04, 0x36
        /*0062*/ 	.short	(.L_19 - .L_18)
.L_18:
        /*0064*/ 	.word	0x00000008
.L_19:


//--------------------- .nv.callgraph             --------------------------
	.section	.nv.callgraph,"",@"SHT_CUDA_CALLGRAPH"
	.align	4
	.sectionentsize	8
	.align		4
        /*0000*/ 	.word	0x00000000
	.align		4
        /*0004*/ 	.word	0xffffffff
	.align		4
        /*0008*/ 	.word	0x00000000
	.align		4
        /*000c*/ 	.word	0xfffffffe
	.align		4
        /*0010*/ 	.word	0x00000000
	.align		4
        /*0014*/ 	.word	0xfffffffd
	.align		4
        /*0018*/ 	.word	0x00000000
	.align		4
        /*001c*/ 	.word	0xfffffffc


//--------------------- .text._Z8multiplyiPfS_    --------------------------
	.section	.text._Z8multiplyiPfS_,"ax",@progbits
	.align	128
        .global         _Z8multiplyiPfS_
        .type           _Z8multiplyiPfS_,@function
        .size           _Z8multiplyiPfS_,(.L_x_1 - _Z8multiplyiPfS_)
        .other          _Z8multiplyiPfS_,@"STO_CUDA_ENTRY STV_DEFAULT"
_Z8multiplyiPfS_:
.text._Z8multiplyiPfS_:
[----:B------:R-:W-:Y:S08]  /*0000*/  LDC R1, c[0x0][0x37c] ;  /* 0x0000df00ff017b82 */ /* 0x000ff00000000800 */
[----:B------:R-:W0:Y:S01]  /*0010*/  LDC.64 R2, c[0x0][0x388] ;  /* 0x0000e200ff027b82 */ /* 0x000e220000000a00 */
[----:B------:R-:W0:Y:S01]  /*0020*/  LDCU.64 UR4, c[0x0][0x358] ;  /* 0x00006b00ff0477ac */ /* 0x000e220008000a00 */
[----:B------:R-:W-:-:S06]  /*0030*/  HFMA2 R7, -RZ, RZ, 1.875, 0 ;  /* 0x3f800000ff077431 */ /* 0x000fcc00000001ff */
[----:B------:R-:W1:Y:S01]  /*0040*/  LDC.64 R4, c[0x0][0x390] ;  /* 0x0000e400ff047b82 */ /* 0x000e620000000a00 */
[----:B0-----:R-:W-:Y:S04]  /*0050*/  STG.E desc[UR4][R2.64], R7 ;  /* 0x0000000702007986 */ /* 0x001fe8000c101904 */
[----:B-1----:R-:W-:Y:S01]  /*0060*/  STG.E desc[UR4][R4.64], R7 ;  /* 0x0000000704007986 */ /* 0x002fe2000c101904 */
[----:B------:R-:W-:Y:S05]  /*0070*/  EXIT ;  /* 0x000000000000794d */ /* 0x000fea0003800000 */
.L_x_0:
[----:B------:R-:W-:-:S00]  /*0080*/  BRA `(.L_x_0) ;  /* 0xfffffffc00fc7947 */ /* 0x000fc0000383ffff */
[----:B------:R-:W-:-:S00]  /*0090*/  NOP ;  /* 0x0000000000007918 */ /* 0x000fc00000000000 */
        /* <DEDUP_REMOVED lines=14> */
.L_x_1:


//--------------------- .nv.shared.reserved.0     --------------------------
	.section	.nv.shared.reserved.0,"aw",@nobits
	.weak		__nv_reservedSMEM_offset_0_alias
	.size		__nv_reservedSMEM_offset_0_alias, 0, 64
	.other		__nv_reservedSMEM_offset_0_alias,@"STO_CUDA_RESERVED_SHARED STV_DEFAULT"
__nv_reservedSMEM_offset_0_alias:
	.zero		0
	.zero		64


//--------------------- .nv.constant0._Z8multiplyiPfS_ --------------------------
	.section	.nv.constant0._Z8multiplyiPfS_,"a",@progbits
	.sectionflags	@""
	.align	4
.nv.constant0._Z8multiplyiPfS_:
	.zero		920


//--------------------- SYMBOLS --------------------------

	.type		.nv.reservedSmem.offset0,@object
	.size		.nv.reservedSmem.offset0,0x4
